//
// Generated by NVIDIA NVVM Compiler
//
// Compiler Build ID: CL-36424714
// Cuda compilation tools, release 13.0, V13.0.88
// Based on NVVM 20.0.0
//

.version 9.0
.target sm_100
.address_size 64

	// .globl	add_inplace

.visible .entry add_inplace(
	.param .u64 .ptr .align 1 add_inplace_param_0,
	.param .u64 .ptr .align 1 add_inplace_param_1,
	.param .u32 add_inplace_param_2
)
{
	.reg .pred 	%p<2>;
	.reg .b32 	%r<6>;
	.reg .b32 	%f<4>;
	.reg .b64 	%rd<8>;

	ld.param.u64 	%rd1, [add_inplace_param_0];
	ld.param.u64 	%rd2, [add_inplace_param_1];
	ld.param.u32 	%r2, [add_inplace_param_2];
	mov.u32 	%r3, %ctaid.x;
	mov.u32 	%r4, %ntid.x;
	mov.u32 	%r5, %tid.x;
	mad.lo.s32 	%r1, %r3, %r4, %r5;
	setp.ge.s32 	%p1, %r1, %r2;
	@%p1 bra 	$L__BB0_2;
	cvta.to.global.u64 	%rd3, %rd2;
	cvta.to.global.u64 	%rd4, %rd1;
	mul.wide.s32 	%rd5, %r1, 4;
	add.s64 	%rd6, %rd3, %rd5;
	ld.global.nc.f32 	%f1, [%rd6];
	add.s64 	%rd7, %rd4, %rd5;
	ld.global.f32 	%f2, [%rd7];
	add.f32 	%f3, %f1, %f2;
	st.global.f32 	[%rd7], %f3;
$L__BB0_2:
	ret;

}


// ===== COMPILED SASS (sm_100) =====

	.target	sm_100

	.elftype	@"ET_EXEC"


//--------------------- .note.nv.tkinfo           --------------------------
	.section	.note.nv.tkinfo,"",@"SHT_NOTE"
	.sectionflags	@"SHF_NOTE_NV_TKINFO"
	.tkinfo
        /*0018*/ 	.word	0x00000002
        /*0030*/ 	.string	""
        /*0030*/ 	.string	"ptxas"
        /*0030*/ 	.string	"Cuda compilation tools, release 13.0, V13.0.88"
        /*0030*/ 	.string	"Build cuda_13.0.r13.0/compiler.36424714_0"
        /*0030*/ 	.string	"-arch sm_100 -m 64 "



//--------------------- .note.nv.cuinfo           --------------------------
	.section	.note.nv.cuinfo,"",@"SHT_NOTE"
	.sectionflags	@"SHF_NOTE_NV_CUINFO"
        /*0018*/ 	.short	0x0002
        /*001a*/ 	.short	0x0064
        /*001c*/ 	.short	0x0082
	.zero		2


//--------------------- .nv.info                  --------------------------
	.section	.nv.info,"",@"SHT_CUDA_INFO"
	.align	4


	//----- nvinfo : EIATTR_REGCOUNT
	.align		4
        /*0000*/ 	.byte	0x04, 0x2f
        /*0002*/ 	.short	(.L_1 - .L_0)
	.align		4
.L_0:
        /*0004*/ 	.word	index@(add_inplace)
        /*0008*/ 	.word	0x0000000a


	//----- nvinfo : EIATTR_FRAME_SIZE
	.align		4
.L_1:
        /*000c*/ 	.byte	0x04, 0x11
        /*000e*/ 	.short	(.L_3 - .L_2)
	.align		4
.L_2:
        /*0010*/ 	.word	index@(add_inplace)
        /*0014*/ 	.word	0x00000000


	//----- nvinfo : EIATTR_MIN_STACK_SIZE
	.align		4
.L_3:
        /*0018*/ 	.byte	0x04, 0x12
        /*001a*/ 	.short	(.L_5 - .L_4)
	.align		4
.L_4:
        /*001c*/ 	.word	index@(add_inplace)
        /*0020*/ 	.word	0x00000000
.L_5:


//--------------------- .nv.compat                --------------------------
	.section	.nv.compat,"",@"SHT_CUDA_COMPAT_INFO"
	.align	4
        /*0000*/ 	.byte	0x02, 0x09, 0x00, 0x00, 0x02, 0x02, 0x01, 0x00, 0x02, 0x05, 0x05, 0x00, 0x03, 0x07, 0x01, 0x01
        /*0010*/ 	.byte	0x02, 0x03, 0x00, 0x00, 0x02, 0x06, 0x01, 0x00, 0x04, 0x0b, 0x08, 0x00, 0x09, 0x00, 0x00, 0x00
        /*0020*/ 	.byte	0x00, 0x00, 0x00, 0x00


//--------------------- .nv.info.add_inplace      --------------------------
	.section	.nv.info.add_inplace,"",@"SHT_CUDA_INFO"
	.sectionflags	@""
	.align	4


	//----- nvinfo : EIATTR_CUDA_API_VERSION
	.align		4
        /*0000*/ 	.byte	0x04, 0x37
        /*0002*/ 	.short	(.L_7 - .L_6)
.L_6:
        /*0004*/ 	.word	0x00000082


	//----- nvinfo : EIATTR_KPARAM_INFO
	.align		4
.L_7:
        /*0008*/ 	.byte	0x04, 0x17
        /*000a*/ 	.short	(.L_9 - .L_8)
.L_8:
        /*000c*/ 	.word	0x00000000
        /*0010*/ 	.short	0x0002
        /*0012*/ 	.short	0x0010
        /*0014*/ 	.byte	0x00, 0xf0, 0x11, 0x00


	//----- nvinfo : EIATTR_KPARAM_INFO
	.align		4
.L_9:
        /*0018*/ 	.byte	0x04, 0x17
        /*001a*/ 	.short	(.L_11 - .L_10)
.L_10:
        /*001c*/ 	.word	0x00000000
        /*0020*/ 	.short	0x0001
        /*0022*/ 	.short	0x0008
        /*0024*/ 	.byte	0x00, 0xf5, 0x21, 0x00


	//----- nvinfo : EIATTR_KPARAM_INFO
	.align		4
.L_11:
        /*0028*/ 	.byte	0x04, 0x17
        /*002a*/ 	.short	(.L_13 - .L_12)
.L_12:
        /*002c*/ 	.word	0x00000000
        /*0030*/ 	.short	0x0000
        /*0032*/ 	.short	0x0000
        /*0034*/ 	.byte	0x00, 0xf5, 0x21, 0x00


	//----- nvinfo : EIATTR_SPARSE_MMA_MASK
	.align		4
.L_13:
        /*0038*/ 	.byte	0x03, 0x50
        /*003a*/ 	.short	0x0000


	//----- nvinfo : EIATTR_MAXREG_COUNT
	.align		4
        /*003c*/ 	.byte	0x03, 0x1b
        /*003e*/ 	.short	0x00ff


	//----- nvinfo : EIATTR_MERCURY_ISA_VERSION
	.align		4
        /*0040*/ 	.byte	0x03, 0x5f
        /*0042*/ 	.short	0x0101


	//----- nvinfo : EIATTR_VRC_CTA_INIT_COUNT
	.align		4
        /*0044*/ 	.byte	0x02, 0x4a
	.zero		1
	.zero		1


	//----- nvinfo : EIATTR_EXIT_INSTR_OFFSETS
	.align		4
        /*0048*/ 	.byte	0x04, 0x1c
        /*004a*/ 	.short	(.L_15 - .L_14)


	//   ....[0]....
.L_14:
        /*004c*/ 	.word	0x00000070


	//   ....[1]....
        /*0050*/ 	.word	0x00000110


	//----- nvinfo : EIATTR_CBANK_PARAM_SIZE
	.align		4
.L_15:
        /*0054*/ 	.byte	0x03, 0x19
        /*0056*/ 	.short	0x0014


	//----- nvinfo : EIATTR_PARAM_CBANK
	.align		4
        /*0058*/ 	.byte	0x04, 0x0a
        /*005a*/ 	.short	(.L_17 - .L_16)
	.align		4
.L_16:
        /*005c*/ 	.word	index@(.nv.constant0.add_inplace)
        /*0060*/ 	.short	0x0380
        /*0062*/ 	.short	0x0014


	//----- nvinfo : EIATTR_SW_WAR
	.align		4
.L_17:
        /*0064*/ 	.byte	0x04, 0x36
        /*0066*/ 	.short	(.L_19 - .L_18)
.L_18:
        /*0068*/ 	.word	0x00000008
.L_19:


//--------------------- .nv.callgraph             --------------------------
	.section	.nv.callgraph,"",@"SHT_CUDA_CALLGRAPH"
	.align	4
	.sectionentsize	8
	.align		4
        /*0000*/ 	.word	0x00000000
	.align		4
        /*0004*/ 	.word	0xffffffff
	.align		4
        /*0008*/ 	.word	0x00000000
	.align		4
        /*000c*/ 	.word	0xfffffffe
	.align		4
        /*0010*/ 	.word	0x00000000
	.align		4
        /*0014*/ 	.word	0xfffffffd
	.align		4
        /*0018*/ 	.word	0x00000000
	.align		4
        /*001c*/ 	.word	0xfffffffc


//--------------------- .text.add_inplace         --------------------------
	.section	.text.add_inplace,"ax",@progbits
	.align	128
        .global         add_inplace
        .type           add_inplace,@function
        .size           add_inplace,(.L_x_1 - add_inplace)
        .other          add_inplace,@"STO_CUDA_ENTRY STV_DEFAULT"
add_inplace:
.text.add_inplace:
[----:B------:R-:W-:Y:S01]  /*0000*/  LDC R1, c[0x0][0x37c] ;  /* 0x0000df00ff017b82 */ /* 0x000fe20000000800 */
[----:B------:R-:W0:Y:S07]  /*0010*/  S2R R0, SR_TID.X ;  /* 0x0000000000007919 */ /* 0x000e2e0000002100 */
[----:B------:R-:W0:Y:S01]  /*0020*/  S2UR UR4, SR_CTAID.X ;  /* 0x00000000000479c3 */ /* 0x000e220000002500 */
[----:B------:R-:W1:Y:S07]  /*0030*/  LDCU UR5, c[0x0][0x390] ;  /* 0x00007200ff0577ac */ /* 0x000e6e0008000800 */
[----:B------:R-:W0:Y:S02]  /*0040*/  LDC R7, c[0x0][0x360] ;  /* 0x0000d800ff077b82 */ /* 0x000e240000000800 */
[----:B0-----:R-:W-:-:S05]  /*0050*/  IMAD R7, R7, UR4, R0 ;  /* 0x0000000407077c24 */ /* 0x001fca000f8e0200 */
[----:B-1----:R-:W-:-:S13]  /*0060*/  ISETP.GE.AND P0, PT, R7, UR5, PT ;  /* 0x0000000507007c0c */ /* 0x002fda000bf06270 */
[----:B------:R-:W-:Y:S05]  /*0070*/  @P0 EXIT ;  /* 0x000000000000094d */ /* 0x000fea0003800000 */
[----:B------:R-:W0:Y:S01]  /*0080*/  LDC.64 R2, c[0x0][0x388] ;  /* 0x0000e200ff027b82 */ /* 0x000e220000000a00 */
[----:B------:R-:W1:Y:S07]  /*0090*/  LDCU.64 UR4, c[0x0][0x358] ;  /* 0x00006b00ff0477ac */ /* 0x000e6e0008000a00 */
[----:B------:R-:W2:Y:S01]  /*00a0*/  LDC.64 R4, c[0x0][0x380] ;  /* 0x0000e000ff047b82 */ /* 0x000ea20000000a00 */
[----:B0-----:R-:W-:-:S06]  /*00b0*/  IMAD.WIDE R2, R7, 0x4, R2 ;  /* 0x0000000407027825 */ /* 0x001fcc00078e0202 */
[----:B-1----:R-:W3:Y:S01]  /*00c0*/  LDG.E.CONSTANT R2, desc[UR4][R2.64] ;  /* 0x0000000402027981 */ /* 0x002ee2000c1e9900 */
[----:B--2---:R-:W-:-:S05]  /*00d0*/  IMAD.WIDE R4, R7, 0x4, R4 ;  /* 0x0000000407047825 */ /* 0x004fca00078e0204 */
[----:B------:R-:W3:Y:S02]  /*00e0*/  LDG.E R7, desc[UR4][R4.64] ;  /* 0x0000000404077981 */ /* 0x000ee4000c1e1900 */
[----:B---3--:R-:W-:-:S05]  /*00f0*/  FADD R7, R2, R7 ;  /* 0x0000000702077221 */ /* 0x008fca0000000000 */
[----:B------:R-:W-:Y:S01]  /*0100*/  STG.E desc[UR4][R4.64], R7 ;  /* 0x0000000704007986 */ /* 0x000fe2000c101904 */
[----:B------:R-:W-:Y:S05]  /*0110*/  EXIT ;  /* 0x000000000000794d */ /* 0x000fea0003800000 */
.L_x_0:
[----:B------:R-:W-:-:S00]  /*0120*/  BRA `(.L_x_0) ;  /* 0xfffffffc00fc7947 */ /* 0x000fc0000383ffff */
[----:B------:R-:W-:-:S00]  /*0130*/  NOP ;  /* 0x0000000000007918 */ /* 0x000fc00000000000 */
        /* <DEDUP_REMOVED lines=12> */
.L_x_1:


//--------------------- .nv.shared.reserved.0     --------------------------
	.section	.nv.shared.reserved.0,"aw",@nobits
	.weak		__nv_reservedSMEM_offset_0_alias
	.size		__nv_reservedSMEM_offset_0_alias, 0, 64
	.other		__nv_reservedSMEM_offset_0_alias,@"STO_CUDA_RESERVED_SHARED STV_DEFAULT"
__nv_reservedSMEM_offset_0_alias:
	.zero		0
	.zero		64


//--------------------- .nv.constant0.add_inplace --------------------------
	.section	.nv.constant0.add_inplace,"a",@progbits
	.sectionflags	@""
	.align	4
.nv.constant0.add_inplace:
	.zero		916


//--------------------- SYMBOLS --------------------------

	.type		.nv.reservedSmem.offset0,@object
	.size		.nv.reservedSmem.offset0,0x4
